	.headerflags	@"EF_CUDA_TEXMODE_UNIFIED EF_CUDA_64BIT_ADDRESS EF_CUDA_ACCELERATORS EF_CUDA_SM90 EF_CUDA_VIRTUAL_SM(EF_CUDA_SM90)"
	.elftype	@"ET_EXEC"


//--------------------- .nv.info                  --------------------------
	.section	.nv.info,"",@"SHT_CUDA_INFO"
	.align	4


	//----- nvinfo : EIATTR_REGCOUNT
	.align		4
        /*0000*/ 	.byte	0x04, 0x2f
        /*0002*/ 	.short	(.L_3 - .L_2)
	.align		4
.L_2:
        /*0004*/ 	.word	index@(triton_poi_fused__native_batch_norm_legit_no_training_convolution_hardtanh_27)
        /*0008*/ 	.word	0x00000028


	//----- nvinfo : EIATTR_MIN_STACK_SIZE
	.align		4
.L_3:
        /*000c*/ 	.byte	0x04, 0x12
        /*000e*/ 	.short	(.L_5 - .L_4)
	.align		4
.L_4:
        /*0010*/ 	.word	index@(triton_poi_fused__native_batch_norm_legit_no_training_convolution_hardtanh_27)
        /*0014*/ 	.word	0x00000000


	//----- nvinfo : EIATTR_FRAME_SIZE
	.align		4
.L_5:
        /*0018*/ 	.byte	0x04, 0x11
        /*001a*/ 	.short	(.L_7 - .L_6)
	.align		4
.L_6:
        /*001c*/ 	.word	index@(triton_poi_fused__native_batch_norm_legit_no_training_convolution_hardtanh_27)
        /*0020*/ 	.word	0x00000000


	//----- nvinfo : EIATTR_MIN_STACK_SIZE
	.align		4
.L_7:
        /*0024*/ 	.byte	0x04, 0x12
        /*0026*/ 	.short	(.L_9 - .L_8)
	.align		4
.L_8:
        /*0028*/ 	.word	index@(triton_poi_fused__native_batch_norm_legit_no_training_convolution_hardtanh_27)
        /*002c*/ 	.word	0x00000000
.L_9:


//--------------------- .nv.info.triton_poi_fused__native_batch_norm_legit_no_training_convolution_hardtanh_27 --------------------------
	.section	.nv.info.triton_poi_fused__native_batch_norm_legit_no_training_convolution_hardtanh_27,"",@"SHT_CUDA_INFO"
	.sectionflags	@""
	.align	4


	//----- nvinfo : EIATTR_CUDA_API_VERSION
	.align		4
        /*0000*/ 	.byte	0x04, 0x37
        /*0002*/ 	.short	(.L_11 - .L_10)
.L_10:
        /*0004*/ 	.word	0x0000007c


	//----- nvinfo : EIATTR_KPARAM_INFO
	.align		4
.L_11:
        /*0008*/ 	.byte	0x04, 0x17
        /*000a*/ 	.short	(.L_13 - .L_12)
.L_12:
        /*000c*/ 	.word	0x00000000
        /*0010*/ 	.short	0x0008
        /*0012*/ 	.short	0x003c
        /*0014*/ 	.byte	0x00, 0xf0, 0x11, 0x00


	//----- nvinfo : EIATTR_KPARAM_INFO
	.align		4
.L_13:
        /*0018*/ 	.byte	0x04, 0x17
        /*001a*/ 	.short	(.L_15 - .L_14)
.L_14:
        /*001c*/ 	.word	0x00000000
        /*0020*/ 	.short	0x0007
        /*0022*/ 	.short	0x0038
        /*0024*/ 	.byte	0x00, 0xf0, 0x11, 0x00


	//----- nvinfo : EIATTR_KPARAM_INFO
	.align		4
.L_15:
        /*0028*/ 	.byte	0x04, 0x17
        /*002a*/ 	.short	(.L_17 - .L_16)
.L_16:
        /*002c*/ 	.word	0x00000000
        /*0030*/ 	.short	0x0006
        /*0032*/ 	.short	0x0030
        /*0034*/ 	.byte	0x00, 0xf4, 0x21, 0x00


	//----- nvinfo : EIATTR_KPARAM_INFO
	.align		4
.L_17:
        /*0038*/ 	.byte	0x04, 0x17
        /*003a*/ 	.short	(.L_19 - .L_18)
.L_18:
        /*003c*/ 	.word	0x00000000
        /*0040*/ 	.short	0x0005
        /*0042*/ 	.short	0x0028
        /*0044*/ 	.byte	0x00, 0xf4, 0x21, 0x00


	//----- nvinfo : EIATTR_KPARAM_INFO
	.align		4
.L_19:
        /*0048*/ 	.byte	0x04, 0x17
        /*004a*/ 	.short	(.L_21 - .L_20)
.L_20:
        /*004c*/ 	.word	0x00000000
        /*0050*/ 	.short	0x0004
        /*0052*/ 	.short	0x0020
        /*0054*/ 	.byte	0x00, 0xf4, 0x21, 0x00


	//----- nvinfo : EIATTR_KPARAM_INFO
	.align		4
.L_21:
        /*0058*/ 	.byte	0x04, 0x17
        /*005a*/ 	.short	(.L_23 - .L_22)
.L_22:
        /*005c*/ 	.word	0x00000000
        /*0060*/ 	.short	0x0003
        /*0062*/ 	.short	0x0018
        /*0064*/ 	.byte	0x00, 0xf4, 0x21, 0x00


	//----- nvinfo : EIATTR_KPARAM_INFO
	.align		4
.L_23:
        /*0068*/ 	.byte	0x04, 0x17
        /*006a*/ 	.short	(.L_25 - .L_24)
.L_24:
        /*006c*/ 	.word	0x00000000
        /*0070*/ 	.short	0x0002
        /*0072*/ 	.short	0x0010
        /*0074*/ 	.byte	0x00, 0xf4, 0x21, 0x00


	//----- nvinfo : EIATTR_KPARAM_INFO
	.align		4
.L_25:
        /*0078*/ 	.byte	0x04, 0x17
        /*007a*/ 	.short	(.L_27 - .L_26)
.L_26:
        /*007c*/ 	.word	0x00000000
        /*0080*/ 	.short	0x0001
        /*0082*/ 	.short	0x0008
        /*0084*/ 	.byte	0x00, 0xf4, 0x21, 0x00


	//----- nvinfo : EIATTR_KPARAM_INFO
	.align		4
.L_27:
        /*0088*/ 	.byte	0x04, 0x17
        /*008a*/ 	.short	(.L_29 - .L_28)
.L_28:
        /*008c*/ 	.word	0x00000000
        /*0090*/ 	.short	0x0000
        /*0092*/ 	.short	0x0000
        /*0094*/ 	.byte	0x00, 0xf4, 0x21, 0x00


	//----- nvinfo : EIATTR_SPARSE_MMA_MASK
	.align		4
.L_29:
        /*0098*/ 	.byte	0x03, 0x50
        /*009a*/ 	.short	0x0000


	//----- nvinfo : EIATTR_MAXREG_COUNT
	.align		4
        /*009c*/ 	.byte	0x03, 0x1b
        /*009e*/ 	.short	0x00ff


	//----- nvinfo : EIATTR_EXIT_INSTR_OFFSETS
	.align		4
        /*00a0*/ 	.byte	0x04, 0x1c
        /*00a2*/ 	.short	(.L_31 - .L_30)


	//   ....[0]....
.L_30:
        /*00a4*/ 	.word	0x00001360


	//   ....[1]....
        /*00a8*/ 	.word	0x00001380


	//----- nvinfo : EIATTR_REQNTID
	.align		4
.L_31:
        /*00ac*/ 	.byte	0x04, 0x10
        /*00ae*/ 	.short	(.L_33 - .L_32)
.L_32:
        /*00b0*/ 	.word	0x00000100
        /*00b4*/ 	.word	0x00000001
        /*00b8*/ 	.word	0x00000001


	//----- nvinfo : EIATTR_CBANK_PARAM_SIZE
	.align		4
.L_33:
        /*00bc*/ 	.byte	0x03, 0x19
        /*00be*/ 	.short	0x0040


	//----- nvinfo : EIATTR_PARAM_CBANK
	.align		4
        /*00c0*/ 	.byte	0x04, 0x0a
        /*00c2*/ 	.short	(.L_35 - .L_34)
	.align		4
.L_34:
        /*00c4*/ 	.word	index@(.nv.constant0.triton_poi_fused__native_batch_norm_legit_no_training_convolution_hardtanh_27)
        /*00c8*/ 	.short	0x0210
        /*00ca*/ 	.short	0x0040


	//----- nvinfo : EIATTR_SW_WAR
	.align		4
.L_35:
        /*00cc*/ 	.byte	0x04, 0x36
        /*00ce*/ 	.short	(.L_37 - .L_36)
.L_36:
        /*00d0*/ 	.word	0x00000008
.L_37:


//--------------------- .nv.callgraph             --------------------------
	.section	.nv.callgraph,"",@"SHT_CUDA_CALLGRAPH"
	.align	4
	.sectionentsize	8
	.align		4
        /*0000*/ 	.word	0x00000000
	.align		4
        /*0004*/ 	.word	0xffffffff
	.align		4
        /*0008*/ 	.word	0x00000000
	.align		4
        /*000c*/ 	.word	0xfffffffe
	.align		4
        /*0010*/ 	.word	0x00000000
	.align		4
        /*0014*/ 	.word	0xfffffffd
	.align		4
        /*0018*/ 	.word	0x00000000
	.align		4
        /*001c*/ 	.word	0xfffffffc


//--------------------- .nv.constant4             --------------------------
	.section	.nv.constant4,"a",@progbits
	.align	8
	.align		8
.nv.constant4:
        /*0000*/ 	.dword	_$_str
	.align		8
        /*0008*/ 	.dword	_$_str_$_2


//--------------------- .text.triton_poi_fused__native_batch_norm_legit_no_training_convolution_hardtanh_27 --------------------------
	.section	.text.triton_poi_fused__native_batch_norm_legit_no_training_convolution_hardtanh_27,"ax",@progbits
	.sectionflags	@"SHF_BARRIERS=1"
	.align	128
        .global         triton_poi_fused__native_batch_norm_legit_no_training_convolution_hardtanh_27
        .type           triton_poi_fused__native_batch_norm_legit_no_training_convolution_hardtanh_27,@function
        .size           triton_poi_fused__native_batch_norm_legit_no_training_convolution_hardtanh_27,(.L_x_1 - triton_poi_fused__native_batch_norm_legit_no_training_convolution_hardtanh_27)
        .other          triton_poi_fused__native_batch_norm_legit_no_training_convolution_hardtanh_27,@"STO_CUDA_ENTRY STV_DEFAULT"
triton_poi_fused__native_batch_norm_legit_no_training_convolution_hardtanh_27:
.text.triton_poi_fused__native_batch_norm_legit_no_training_convolution_hardtanh_27:
[----:B------:R-:W0:Y:S01]  /*0000*/  LDC R1, c[0x0][0x28] ;  /* 0x00000a00ff017b82 */ /* 0x000e220000000800 */
[----:B------:R-:W1:Y:S07]  /*0010*/  S2R R29, SR_TID.X ;  /* 0x00000000001d7919 */ /* 0x000e6e0000002100 */
[----:B------:R-:W2:Y:S01]  /*0020*/  S2UR UR4, SR_CTAID.Y ;  /* 0x00000000000479c3 */ /* 0x000ea20000002600 */
[----:B------:R-:W-:Y:S01]  /*0030*/  ULDC.64 UR8, c[0x0][0x208] ;  /* 0x0000820000087ab9 */ /* 0x000fe20000000a00 */
[----:B------:R-:W-:-:S02]  /*0040*/  CS2R R4, SRZ ;  /* 0x0000000000047805 */ /* 0x000fc4000001ff00 */
[----:B------:R-:W-:Y:S02]  /*0050*/  CS2R R6, SRZ ;  /* 0x0000000000067805 */ /* 0x000fe4000001ff00 */
[----:B------:R-:W-:Y:S02]  /*0060*/  CS2R R8, SRZ ;  /* 0x0000000000087805 */ /* 0x000fe4000001ff00 */
[----:B------:R-:W-:Y:S02]  /*0070*/  CS2R R10, SRZ ;  /* 0x00000000000a7805 */ /* 0x000fe4000001ff00 */
[----:B------:R-:W-:Y:S01]  /*0080*/  CS2R R16, SRZ ;  /* 0x0000000000107805 */ /* 0x000fe2000001ff00 */
[----:B------:R-:W3:Y:S08]  /*0090*/  LDC.64 R12, c[0x0][0x220] ;  /* 0x00008800ff0c7b82 */ /* 0x000ef00000000a00 */
[----:B------:R-:W4:Y:S01]  /*00a0*/  S2UR UR10, SR_CTAID.X ;  /* 0x00000000000a79c3 */ /* 0x000f220000002500 */
[----:B--2---:R-:W-:-:S07]  /*00b0*/  USHF.R.S32.HI UR5, URZ, 0x15, UR4 ;  /* 0x000000153f057899 */ /* 0x004fce0008011404 */
[----:B------:R-:W2:Y:S01]  /*00c0*/  LDC.64 R34, c[0x0][0x210] ;  /* 0x00008400ff227b82 */ /* 0x000ea20000000a00 */
[----:B------:R-:W-:Y:S02]  /*00d0*/  USHF.L.U32 UR4, UR4, 0xa, URZ ;  /* 0x0000000a04047899 */ /* 0x000fe4000800063f */
[----:B------:R-:W-:Y:S01]  /*00e0*/  USGXT UR5, UR5, 0x1 ;  /* 0x000000010505789a */ /* 0x000fe20008000200 */
[----:B-1----:R-:W-:-:S04]  /*00f0*/  IMAD.SHL.U32 R0, R29, 0x4, RZ ;  /* 0x000000041d007824 */ /* 0x002fc800078e00ff */
[----:B------:R-:W1:Y:S01]  /*0100*/  LDC.64 R24, c[0x0][0x218] ;  /* 0x00008600ff187b82 */ /* 0x000e620000000a00 */
[----:B------:R-:W-:Y:S01]  /*0110*/  IMAD.U32 R3, RZ, RZ, UR5 ;  /* 0x00000005ff037e24 */ /* 0x000fe2000f8e00ff */
[----:B------:R-:W-:-:S04]  /*0120*/  LOP3.LUT R0, R0, 0x3fc, RZ, 0xc0, !PT ;  /* 0x000003fc00007812 */ /* 0x000fc800078ec0ff */
[----:B------:R-:W-:Y:S01]  /*0130*/  LOP3.LUT R0, R0, UR4, RZ, 0xfc, !PT ;  /* 0x0000000400007c12 */ /* 0x000fe2000f8efcff */
[----:B----4-:R-:W-:-:S03]  /*0140*/  USHF.L.U32 UR5, UR10, 0x2, URZ ;  /* 0x000000020a057899 */ /* 0x010fc6000800063f */
[----:B------:R-:W-:Y:S01]  /*0150*/  LEA.HI R2, R3, R0, RZ, 0xa ;  /* 0x0000000003027211 */ /* 0x000fe200078f50ff */
[----:B------:R-:W-:Y:S02]  /*0160*/  UISETP.GE.AND UP0, UPT, UR5, 0x4, UPT ;  /* 0x000000040500788c */ /* 0x000fe4000bf06270 */
[----:B------:R-:W-:Y:S01]  /*0170*/  UIADD3 UR6, UR5, 0x1, URZ ;  /* 0x0000000105067890 */ /* 0x000fe2000fffe03f */
[----:B------:R-:W-:Y:S01]  /*0180*/  LOP3.LUT R3, R2, 0xfffffc00, RZ, 0xc0, !PT ;  /* 0xfffffc0002037812 */ /* 0x000fe200078ec0ff */
[----:B------:R-:W-:Y:S01]  /*0190*/  UIADD3 UR7, UR5, 0x2, URZ ;  /* 0x0000000205077890 */ /* 0x000fe2000fffe03f */
[----:B------:R-:W-:Y:S01]  /*01a0*/  SHF.R.S32.HI R15, RZ, 0xa, R2 ;  /* 0x0000000aff0f7819 */ /* 0x000fe20000011402 */
[----:B------:R-:W-:Y:S01]  /*01b0*/  UIADD3 UR5, UR5, 0x3, URZ ;  /* 0x0000000305057890 */ /* 0x000fe2000fffe03f */
[----:B------:R-:W-:Y:S01]  /*01c0*/  PLOP3.LUT P0, PT, PT, PT, UP0, 0x80, 0x0 ;  /* 0x000000000000781c */ /* 0x000fe20003f0f008 */
[----:B------:R-:W-:Y:S01]  /*01d0*/  IMAD.IADD R30, R0, 0x1, -R3 ;  /* 0x00000001001e7824 */ /* 0x000fe200078e0a03 */
[----:B------:R-:W-:Y:S01]  /*01e0*/  UISETP.GE.AND UP1, UPT, UR6, 0x4, UPT ;  /* 0x000000040600788c */ /* 0x000fe2000bf26270 */
[----:B------:R-:W-:Y:S01]  /*01f0*/  VIADD R19, R15, UR10 ;  /* 0x0000000a0f137c36 */ /* 0x000fe20008000000 */
[----:B------:R-:W-:Y:S01]  /*0200*/  UISETP.GE.AND UP2, UPT, UR7, 0x4, UPT ;  /* 0x000000040700788c */ /* 0x000fe2000bf46270 */
[----:B---3--:R-:W-:Y:S01]  /*0210*/  IMAD.WIDE R12, R30, 0x4, R12 ;  /* 0x000000041e0c7825 */ /* 0x008fe200078e020c */
[----:B------:R-:W-:-:S02]  /*0220*/  UISETP.GE.AND UP3, UPT, UR5, 0x4, UPT ;  /* 0x000000040500788c */ /* 0x000fc4000bf66270 */
[----:B------:R-:W-:Y:S01]  /*0230*/  PLOP3.LUT P1, PT, PT, PT, UP1, 0x80, 0x0 ;  /* 0x000000000000781c */ /* 0x000fe20003f2f018 */
[--C-:B------:R-:W-:Y:S01]  /*0240*/  IMAD R3, R15, 0x1000, R30.reuse ;  /* 0x000010000f037824 */ /* 0x100fe200078e021e */
[----:B------:R-:W-:Y:S01]  /*0250*/  PLOP3.LUT P2, PT, PT, PT, UP2, 0x80, 0x0 ;  /* 0x000000000000781c */ /* 0x000fe20003f4f028 */
[----:B------:R-:W3:Y:S01]  /*0260*/  LDG.E.EL.128 R12, desc[UR8][R12.64] ;  /* 0x000000080c0c7981 */ /* 0x000ee2000c2e1d00 */
[----:B------:R-:W-:Y:S02]  /*0270*/  IMAD R28, R19, 0x1000, R30 ;  /* 0x00001000131c7824 */ /* 0x000fe400078e021e */
[----:B------:R-:W-:Y:S02]  /*0280*/  IMAD.U32 R0, RZ, RZ, UR6 ;  /* 0x00000006ff007e24 */ /* 0x000fe4000f8e00ff */
[----:B--2---:R-:W-:-:S04]  /*0290*/  IMAD.WIDE R26, R28, 0x4, R34 ;  /* 0x000000041c1a7825 */ /* 0x004fc800078e0222 */
[----:B------:R-:W-:Y:S01]  /*02a0*/  IMAD R3, R0, 0x400, R3 ;  /* 0x0000040000037824 */ /* 0x000fe200078e0203 */
[----:B------:R-:W2:Y:S01]  /*02b0*/  @!P0 LDG.E.EL.128 R4, desc[UR8][R26.64] ;  /* 0x000000081a048981 */ /* 0x000ea2000c2e1d00 */
[----:B------:R-:W-:Y:S02]  /*02c0*/  PLOP3.LUT P0, PT, PT, PT, UP3, 0x80, 0x0 ;  /* 0x000000000000781c */ /* 0x000fe40003f0f038 */
[C---:B------:R-:W-:Y:S02]  /*02d0*/  VIADD R0, R3.reuse, 0x400 ;  /* 0x0000040003007836 */ /* 0x040fe40000000000 */
[C---:B------:R-:W-:Y:S01]  /*02e0*/  VIADD R2, R3.reuse, 0x800 ;  /* 0x0000080003027836 */ /* 0x040fe20000000000 */
[----:B------:R-:W-:Y:S01]  /*02f0*/  CS2R R18, SRZ ;  /* 0x0000000000127805 */ /* 0x000fe2000001ff00 */
[--C-:B------:R-:W-:Y:S01]  /*0300*/  IMAD.WIDE R32, R3, 0x4, R34.reuse ;  /* 0x0000000403207825 */ /* 0x100fe200078e0222 */
[----:B------:R-:W-:Y:S02]  /*0310*/  CS2R R20, SRZ ;  /* 0x0000000000147805 */ /* 0x000fe4000001ff00 */
[----:B------:R-:W-:Y:S01]  /*0320*/  CS2R R22, SRZ ;  /* 0x0000000000167805 */ /* 0x000fe2000001ff00 */
[----:B------:R-:W-:Y:S01]  /*0330*/  IMAD.WIDE R36, R0, 0x4, R34 ;  /* 0x0000000400247825 */ /* 0x000fe200078e0222 */
[----:B------:R4:W5:Y:S03]  /*0340*/  @!P1 LDG.E.EL.128 R8, desc[UR8][R32.64] ;  /* 0x0000000820089981 */ /* 0x000966000c2e1d00 */
[----:B-1----:R-:W-:Y:S01]  /*0350*/  IMAD.WIDE R24, R30, 0x4, R24 ;  /* 0x000000041e187825 */ /* 0x002fe200078e0218 */
[----:B------:R-:W2:Y:S03]  /*0360*/  @!P2 LDG.E.EL.128 R16, desc[UR8][R36.64] ;  /* 0x000000082410a981 */ /* 0x000ea6000c2e1d00 */
[----:B------:R-:W-:-:S02]  /*0370*/  IMAD.WIDE R34, R2, 0x4, R34 ;  /* 0x0000000402227825 */ /* 0x000fc400078e0222 */
[----:B------:R-:W2:Y:S04]  /*0380*/  LDG.E.EL.128 R24, desc[UR8][R24.64] ;  /* 0x0000000818187981 */ /* 0x000ea8000c2e1d00 */
[----:B------:R-:W5:Y:S01]  /*0390*/  @!P0 LDG.E.EL.128 R20, desc[UR8][R34.64] ;  /* 0x0000000822148981 */ /* 0x000f62000c2e1d00 */
[----:B---3--:R-:W-:Y:S01]  /*03a0*/  FADD R31, R13, 9.9999997473787516356e-06 ;  /* 0x3727c5ac0d1f7421 */ /* 0x008fe20000000000 */
[----:B----4-:R-:W-:-:S05]  /*03b0*/  FADD R32, R14, 9.9999997473787516356e-06 ;  /* 0x3727c5ac0e207421 */ /* 0x010fca0000000000 */
[----:B------:R-:W1:Y:S01]  /*03c0*/  MUFU.SQRT R31, R31 ;  /* 0x0000001f001f7308 */ /* 0x000e620000002000 */
[----:B------:R-:W-:-:S07]  /*03d0*/  FADD R33, R12, 9.9999997473787516356e-06 ;  /* 0x3727c5ac0c217421 */ /* 0x000fce0000000000 */
[----:B------:R-:W3:Y:S08]  /*03e0*/  MUFU.SQRT R32, R32 ;  /* 0x0000002000207308 */ /* 0x000ef00000002000 */
[----:B------:R-:W4:Y:S01]  /*03f0*/  MUFU.SQRT R33, R33 ;  /* 0x0000002100217308 */ /* 0x000f220000002000 */
[C---:B-1----:R-:W-:Y:S02]  /*0400*/  FSETP.GT.AND P1, PT, R31.reuse, 8.50705917302346158658e+37, PT ;  /* 0x7e8000001f00780b */ /* 0x042fe40003f24000 */
[----:B------:R-:W-:-:S02]  /*0410*/  FSETP.GEU.AND P4, PT, R31, 1.175494350822287508e-38, PT ;  /* 0x008000001f00780b */ /* 0x000fc40003f8e000 */
[C---:B---3--:R-:W-:Y:S02]  /*0420*/  FSETP.GT.AND P2, PT, R32.reuse, 8.50705917302346158658e+37, PT ;  /* 0x7e8000002000780b */ /* 0x048fe40003f44000 */
[----:B------:R-:W-:Y:S01]  /*0430*/  FSETP.GEU.AND P5, PT, R32, 1.175494350822287508e-38, PT ;  /* 0x008000002000780b */ /* 0x000fe20003fae000 */
[----:B--2---:R-:W-:Y:S01]  /*0440*/  FADD R12, -R24, R4 ;  /* 0x00000004180c7221 */ /* 0x004fe20000000100 */
[----:B----4-:R-:W-:-:S05]  /*0450*/  FSETP.GT.AND P0, PT, R33, 8.50705917302346158658e+37, PT ;  /* 0x7e8000002100780b */ /* 0x010fca0003f04000 */
[----:B------:R-:W-:Y:S01]  /*0460*/  @P1 FMUL R31, R31, 0.25 ;  /* 0x3e8000001f1f1820 */ /* 0x000fe20000400000 */
[----:B------:R-:W-:Y:S01]  /*0470*/  FSETP.GEU.AND P3, PT, R33, 1.175494350822287508e-38, PT ;  /* 0x008000002100780b */ /* 0x000fe20003f6e000 */
[C---:B-----5:R-:W-:Y:S01]  /*0480*/  FADD R13, -R24.reuse, R8 ;  /* 0x00000008180d7221 */ /* 0x060fe20000000100 */
[C---:B------:R-:W-:Y:S01]  /*0490*/  FADD R16, -R24.reuse, R16 ;  /* 0x0000001018107221 */ /* 0x040fe20000000100 */
[----:B------:R-:W-:Y:S01]  /*04a0*/  FADD R20, -R24, R20 ;  /* 0x0000001418147221 */ /* 0x000fe20000000100 */
[C---:B------:R-:W-:Y:S01]  /*04b0*/  FADD R14, -R25.reuse, R5 ;  /* 0x00000005190e7221 */ /* 0x040fe20000000100 */
[----:B------:R-:W-:Y:S01]  /*04c0*/  FADD R24, -R25, R9 ;  /* 0x0000000919187221 */ /* 0x000fe20000000100 */
[----:B------:R-:W-:Y:S01]  /*04d0*/  @!P4 FMUL R31, R31, 16777216 ;  /* 0x4b8000001f1fc820 */ /* 0x000fe20000400000 */
[----:B------:R-:W1:Y:S01]  /*04e0*/  LDC.64 R4, c[0x0][0x228] ;  /* 0x00008a00ff047b82 */ /* 0x000e620000000a00 */
[C---:B------:R-:W-:Y:S01]  /*04f0*/  FADD R17, -R25.reuse, R17 ;  /* 0x0000001119117221 */ /* 0x040fe20000000100 */
[----:B------:R-:W-:Y:S01]  /*0500*/  FADD R21, -R25, R21 ;  /* 0x0000001519157221 */ /* 0x000fe20000000100 */
[----:B------:R-:W-:Y:S01]  /*0510*/  FADD R25, -R26, R6 ;  /* 0x000000061a197221 */ /* 0x000fe20000000100 */
[----:B------:R-:W-:Y:S01]  /*0520*/  @P2 FMUL R32, R32, 0.25 ;  /* 0x3e80000020202820 */ /* 0x000fe20000400000 */
[----:B------:R2:W3:Y:S03]  /*0530*/  MUFU.RCP R6, R31 ;  /* 0x0000001f00067308 */ /* 0x0004e60000001000 */
[----:B------:R-:W4:Y:S01]  /*0540*/  LDC.64 R8, c[0x0][0x230] ;  /* 0x00008c00ff087b82 */ /* 0x000f220000000a00 */
[C---:B------:R-:W-:Y:S01]  /*0550*/  FADD R18, -R26.reuse, R18 ;  /* 0x000000121a127221 */ /* 0x040fe20000000100 */
[C---:B------:R-:W-:Y:S01]  /*0560*/  FADD R22, -R26.reuse, R22 ;  /* 0x000000161a167221 */ /* 0x040fe20000000100 */
[----:B------:R-:W-:Y:S01]  /*0570*/  @P0 FMUL R33, R33, 0.25 ;  /* 0x3e80000021210820 */ /* 0x000fe20000400000 */
[----:B--2---:R-:W-:Y:S01]  /*0580*/  FADD R31, -R26, R10 ;  /* 0x0000000a1a1f7221 */ /* 0x004fe20000000100 */
[----:B------:R-:W-:-:S02]  /*0590*/  IMAD.MOV.U32 R26, RZ, RZ, 0x3e800000 ;  /* 0x3e800000ff1a7424 */ /* 0x000fc400078e00ff */
[----:B------:R-:W-:Y:S01]  /*05a0*/  @!P5 FMUL R32, R32, 16777216 ;  /* 0x4b8000002020d820 */ /* 0x000fe20000400000 */
[----:B------:R-:W-:Y:S02]  /*05b0*/  @!P3 FMUL R33, R33, 16777216 ;  /* 0x4b8000002121b820 */ /* 0x000fe40000400000 */
[----:B------:R-:W-:Y:S01]  /*05c0*/  FSEL R34, R26, 1, P1 ;  /* 0x3f8000001a227808 */ /* 0x000fe20000800000 */
[----:B------:R2:W5:Y:S01]  /*05d0*/  MUFU.RCP R10, R32 ;  /* 0x00000020000a7308 */ /* 0x0005620000001000 */
[----:B------:R-:W-:-:S03]  /*05e0*/  FADD R19, -R27, R19 ;  /* 0x000000131b137221 */ /* 0x000fc60000000100 */
[----:B------:R-:W-:Y:S01]  /*05f0*/  @!P4 FMUL R34, R34, 16777216 ;  /* 0x4b8000002222c820 */ /* 0x000fe20000400000 */
[----:B--2---:R-:W-:-:S03]  /*0600*/  FADD R32, -R27, R7 ;  /* 0x000000071b207221 */ /* 0x004fc60000000100 */
[----:B------:R2:W1:Y:S01]  /*0610*/  MUFU.RCP R7, R33 ;  /* 0x0000002100077308 */ /* 0x0004620000001000 */
[----:B------:R-:W-:Y:S01]  /*0620*/  FADD R23, -R27, R23 ;  /* 0x000000171b177221 */ /* 0x000fe20000000100 */
[----:B-1----:R-:W-:-:S04]  /*0630*/  IMAD.WIDE R4, R30, 0x4, R4 ;  /* 0x000000041e047825 */ /* 0x002fc800078e0204 */
[----:B--2---:R-:W-:Y:S01]  /*0640*/  FADD R33, -R27, R11 ;  /* 0x0000000b1b217221 */ /* 0x004fe20000000100 */
[----:B---3--:R-:W-:Y:S01]  /*0650*/  FMUL R27, R6, R34 ;  /* 0x00000022061b7220 */ /* 0x008fe20000400000 */
[C---:B------:R-:W-:Y:S02]  /*0660*/  FSEL R11, R26.reuse, 1, P2 ;  /* 0x3f8000001a0b7808 */ /* 0x040fe40001000000 */
[----:B------:R-:W-:Y:S01]  /*0670*/  FSEL R34, R26, 1, P0 ;  /* 0x3f8000001a227808 */ /* 0x000fe20000000000 */
[----:B----4-:R-:W-:-:S04]  /*0680*/  IMAD.WIDE R8, R30, 0x4, R8 ;  /* 0x000000041e087825 */ /* 0x010fc800078e0208 */
[----:B------:R-:W-:Y:S01]  /*0690*/  @!P5 FMUL R11, R11, 16777216 ;  /* 0x4b8000000b0bd820 */ /* 0x000fe20000400000 */
[----:B------:R-:W-:-:S03]  /*06a0*/  @!P3 FMUL R34, R34, 16777216 ;  /* 0x4b8000002222b820 */ /* 0x000fc60000400000 */
[----:B-----5:R-:W-:Y:S01]  /*06b0*/  FMUL R30, R10, R11 ;  /* 0x0000000b0a1e7220 */ /* 0x020fe20000400000 */
[----:B0-----:R-:W-:Y:S01]  /*06c0*/  FMUL R34, R7, R34 ;  /* 0x0000002207227220 */ /* 0x001fe20000400000 */
[----:B------:R-:W2:Y:S04]  /*06d0*/  LDG.E.EL.128 R8, desc[UR8][R8.64] ;  /* 0x0000000808087981 */ /* 0x000ea8000c2e1d00 */
[----:B------:R-:W2:Y:S01]  /*06e0*/  LDG.E.EL.128 R4, desc[UR8][R4.64] ;  /* 0x0000000804047981 */ /* 0x000ea2000c2e1d00 */
[----:B------:R-:W-:-:S04]  /*06f0*/  FADD R35, R15, 9.9999997473787516356e-06 ;  /* 0x3727c5ac0f237421 */ /* 0x000fc80000000000 */
[----:B------:R-:W0:Y:S02]  /*0700*/  MUFU.SQRT R37, R35 ;  /* 0x0000002300257308 */ /* 0x000e240000002000 */
[C---:B0-----:R-:W-:Y:S02]  /*0710*/  FSETP.GT.AND P0, PT, R37.reuse, 8.50705917302346158658e+37, PT ;  /* 0x7e8000002500780b */ /* 0x041fe40003f04000 */
[C---:B------:R-:W-:Y:S01]  /*0720*/  FSETP.GEU.AND P1, PT, R37.reuse, 1.175494350822287508e-38, PT ;  /* 0x008000002500780b */ /* 0x040fe20003f2e000 */
[----:B------:R-:W0:Y:S10]  /*0730*/  S2R R15, SR_TID.X ;  /* 0x00000000000f7919 */ /* 0x000e340000002100 */
[----:B------:R-:W-:-:S04]  /*0740*/  @P0 FMUL R37, R37, 0.25 ;  /* 0x3e80000025250820 */ /* 0x000fc80000400000 */
[----:B------:R-:W-:-:S06]  /*0750*/  @!P1 FMUL R37, R37, 16777216 ;  /* 0x4b80000025259820 */ /* 0x000fcc0000400000 */
[----:B------:R-:W1:Y:S01]  /*0760*/  MUFU.RCP R37, R37 ;  /* 0x0000002500257308 */ /* 0x000e620000001000 */
[----:B------:R-:W-:-:S05]  /*0770*/  FSEL R26, R26, 1, P0 ;  /* 0x3f8000001a1a7808 */ /* 0x000fca0000000000 */
[----:B------:R-:W-:Y:S01]  /*0780*/  @!P1 FMUL R26, R26, 16777216 ;  /* 0x4b8000001a1a9820 */ /* 0x000fe20000400000 */
[C---:B------:R-:W-:Y:S01]  /*0790*/  FMUL R36, R27.reuse, R21 ;  /* 0x000000151b247220 */ /* 0x040fe20000400000 */
[C---:B------:R-:W-:Y:S01]  /*07a0*/  FMUL R17, R27.reuse, R17 ;  /* 0x000000111b117220 */ /* 0x040fe20000400000 */
[C---:B------:R-:W-:Y:S01]  /*07b0*/  FMUL R24, R27.reuse, R24 ;  /* 0x000000181b187220 */ /* 0x040fe20000400000 */
[----:B------:R-:W-:Y:S01]  /*07c0*/  FMUL R14, R27, R14 ;  /* 0x0000000e1b0e7220 */ /* 0x000fe20000400000 */
[----:B------:R-:W-:Y:S01]  /*07d0*/  FMUL R12, R34, R12 ;  /* 0x0000000c220c7220 */ /* 0x000fe20000400000 */
[----:B------:R-:W-:Y:S01]  /*07e0*/  FMUL R27, R30, R18 ;  /* 0x000000121e1b7220 */ /* 0x000fe20000400000 */
[----:B-1----:R-:W-:Y:S01]  /*07f0*/  FMUL R26, R37, R26 ;  /* 0x0000001a251a7220 */ /* 0x002fe20000400000 */
[C---:B------:R-:W-:Y:S01]  /*0800*/  FMUL R13, R34.reuse, R13 ;  /* 0x0000000d220d7220 */ /* 0x040fe20000400000 */
[C---:B------:R-:W-:Y:S01]  /*0810*/  FMUL R37, R34.reuse, R16 ;  /* 0x0000001022257220 */ /* 0x040fe20000400000 */
[----:B------:R-:W-:Y:S01]  /*0820*/  FMUL R35, R34, R20 ;  /* 0x0000001422237220 */ /* 0x000fe20000400000 */
[----:B------:R-:W-:Y:S01]  /*0830*/  FMUL R18, R26, R23 ;  /* 0x000000171a127220 */ /* 0x000fe20000400000 */
[C---:B------:R-:W-:Y:S01]  /*0840*/  FMUL R31, R30.reuse, R31 ;  /* 0x0000001f1e1f7220 */ /* 0x040fe20000400000 */
[C---:B------:R-:W-:Y:S01]  /*0850*/  FMUL R25, R30.reuse, R25 ;  /* 0x000000191e197220 */ /* 0x040fe20000400000 */
[----:B------:R-:W-:Y:S01]  /*0860*/  FMUL R21, R30, R22 ;  /* 0x000000161e157220 */ /* 0x000fe20000400000 */
[C---:B------:R-:W-:Y:S01]  /*0870*/  FMUL R30, R26.reuse, R33 ;  /* 0x000000211a1e7220 */ /* 0x040fe20000400000 */
[C---:B------:R-:W-:Y:S01]  /*0880*/  FMUL R32, R26.reuse, R32 ;  /* 0x000000201a207220 */ /* 0x040fe20000400000 */
[----:B------:R-:W-:Y:S01]  /*0890*/  FMUL R22, R26, R19 ;  /* 0x000000131a167220 */ /* 0x000fe20000400000 */
[----:B------:R-:W1:Y:S01]  /*08a0*/  S2UR UR6, SR_CgaCtaId ;  /* 0x00000000000679c3 */ /* 0x000e620000008800 */
[----:B------:R-:W-:-:S02]  /*08b0*/  UMOV UR5, 0x400 ;  /* 0x0000040000057882 */ /* 0x000fc40000000000 */
[----:B-1----:R-:W-:Y:S01]  /*08c0*/  UPRMT UR5, UR6, 0x654, UR5 ;  /* 0x0000065406057896 */ /* 0x002fe20008000005 */
[C-C-:B--2---:R-:W-:Y:S01]  /*08d0*/  FFMA R16, R4.reuse, R12, R8.reuse ;  /* 0x0000000c04107223 */ /* 0x144fe20000000008 */
[C-C-:B------:R-:W-:Y:S01]  /*08e0*/  FFMA R12, R4.reuse, R13, R8.reuse ;  /* 0x0000000d040c7223 */ /* 0x140fe20000000008 */
[C-C-:B------:R-:W-:Y:S01]  /*08f0*/  FFMA R20, R5.reuse, R14, R9.reuse ;  /* 0x0000000e05147223 */ /* 0x140fe20000000009 */
[C-C-:B------:R-:W-:Y:S01]  /*0900*/  FFMA R24, R5.reuse, R24, R9.reuse ;  /* 0x0000001805187223 */ /* 0x140fe20000000009 */
[C-C-:B------:R-:W-:Y:S01]  /*0910*/  FFMA R17, R5.reuse, R17, R9.reuse ;  /* 0x0000001105117223 */ /* 0x140fe20000000009 */
[C-C-:B------:R-:W-:Y:S01]  /*0920*/  FFMA R13, R4.reuse, R37, R8.reuse ;  /* 0x00000025040d7223 */ /* 0x140fe20000000008 */
[----:B------:R-:W-:Y:S01]  /*0930*/  FFMA R5, R5, R36, R9 ;  /* 0x0000002405057223 */ /* 0x000fe20000000009 */
[--C-:B------:R-:W-:Y:S01]  /*0940*/  FFMA R18, R7, R18, R11.reuse ;  /* 0x0000001207127223 */ /* 0x100fe2000000000b */
[----:B------:R-:W-:Y:S01]  /*0950*/  FFMA R4, R4, R35, R8 ;  /* 0x0000002304047223 */ /* 0x000fe20000000008 */
[C-C-:B------:R-:W-:Y:S01]  /*0960*/  FFMA R25, R6.reuse, R25, R10.reuse ;  /* 0x0000001906197223 */ /* 0x140fe2000000000a */
[C-C-:B------:R-:W-:Y:S01]  /*0970*/  FFMA R31, R6.reuse, R31, R10.reuse ;  /* 0x0000001f061f7223 */ /* 0x140fe2000000000a */
[C-C-:B------:R-:W-:Y:S01]  /*0980*/  FFMA R27, R6.reuse, R27, R10.reuse ;  /* 0x0000001b061b7223 */ /* 0x140fe2000000000a */
[----:B------:R-:W-:Y:S01]  /*0990*/  FFMA R6, R6, R21, R10 ;  /* 0x0000001506067223 */ /* 0x000fe2000000000a */
[----:B------:R-:W-:Y:S01]  /*09a0*/  FSETP.GTU.AND P2, PT, R18, RZ, PT ;  /* 0x000000ff1200720b */ /* 0x000fe20003f4c000 */
[----:B0-----:R-:W-:Y:S01]  /*09b0*/  IMAD.SHL.U32 R8, R15, 0x10, RZ ;  /* 0x000000100f087824 */ /* 0x001fe200078e00ff */
[----:B------:R-:W-:Y:S01]  /*09c0*/  FSETP.GTU.AND P5, PT, R5, RZ, PT ;  /* 0x000000ff0500720b */ /* 0x000fe20003fac000 */
[----:B------:R-:W-:Y:S01]  /*09d0*/  IMAD.SHL.U32 R9, R15, 0x4, RZ ;  /* 0x000000040f097824 */ /* 0x000fe200078e00ff */
[----:B------:R-:W-:Y:S01]  /*09e0*/  FSETP.GTU.AND P4, PT, R4, RZ, PT ;  /* 0x000000ff0400720b */ /* 0x000fe20003f8c000 */
[C-C-:B------:R-:W-:Y:S01]  /*09f0*/  FFMA R32, R7.reuse, R32, R11.reuse ;  /* 0x0000002007207223 */ /* 0x140fe2000000000b */
[C-C-:B------:R-:W-:Y:S01]  /*0a00*/  FFMA R15, R7.reuse, R30, R11.reuse ;  /* 0x0000001e070f7223 */ /* 0x140fe2000000000b */
[----:B------:R-:W-:Y:S01]  /*0a10*/  FFMA R11, R7, R22, R11 ;  /* 0x00000016070b7223 */ /* 0x000fe2000000000b */
[----:B------:R-:W-:Y:S01]  /*0a20*/  FSETP.GTU.AND P0, PT, R6, RZ, PT ;  /* 0x000000ff0600720b */ /* 0x000fe20003f0c000 */
[----:B------:R-:W0:Y:S01]  /*0a30*/  LDC.64 R36, c[0x0][0x240] ;  /* 0x00009000ff247b82 */ /* 0x000e220000000a00 */
[----:B------:R-:W-:-:S02]  /*0a40*/  FSEL R7, R18, RZ, P2 ;  /* 0x000000ff12077208 */ /* 0x000fc40001000000 */
[----:B------:R-:W-:Y:S02]  /*0a50*/  FSEL R5, R5, RZ, P5 ;  /* 0x000000ff05057208 */ /* 0x000fe40002800000 */
[----:B------:R-:W-:Y:S02]  /*0a60*/  FSETP.GTU.AND P1, PT, R27, RZ, PT ;  /* 0x000000ff1b00720b */ /* 0x000fe40003f2c000 */
[----:B------:R-:W-:Y:S02]  /*0a70*/  FSETP.GTU.AND P2, PT, R13, RZ, PT ;  /* 0x000000ff0d00720b */ /* 0x000fe40003f4c000 */
[----:B------:R-:W-:Y:S02]  /*0a80*/  FSETP.GTU.AND P5, PT, R31, RZ, PT ;  /* 0x000000ff1f00720b */ /* 0x000fe40003fac000 */
[----:B------:R-:W-:Y:S02]  /*0a90*/  FSEL R4, R4, RZ, P4 ;  /* 0x000000ff04047208 */ /* 0x000fe40002000000 */
[----:B------:R-:W-:-:S02]  /*0aa0*/  FSETP.GTU.AND P4, PT, R24, RZ, PT ;  /* 0x000000ff1800720b */ /* 0x000fc40003f8c000 */
[----:B------:R-:W-:Y:S02]  /*0ab0*/  FSEL R6, R6, RZ, P0 ;  /* 0x000000ff06067208 */ /* 0x000fe40000000000 */
[----:B------:R-:W-:Y:S02]  /*0ac0*/  LOP3.LUT R21, R8, 0xff0, RZ, 0xc0, !PT ;  /* 0x00000ff008157812 */ /* 0x000fe400078ec0ff */
[----:B------:R-:W-:Y:S02]  /*0ad0*/  FSETP.GTU.AND P6, PT, R11, RZ, PT ;  /* 0x000000ff0b00720b */ /* 0x000fe40003fcc000 */
[----:B------:R-:W-:Y:S02]  /*0ae0*/  FSEL R10, R27, RZ, P1 ;  /* 0x000000ff1b0a7208 */ /* 0x000fe40000800000 */
[----:B------:R-:W-:Y:S02]  /*0af0*/  FSEL R8, R13, RZ, P2 ;  /* 0x000000ff0d087208 */ /* 0x000fe40001000000 */
[----:B------:R-:W-:-:S02]  /*0b00*/  FSEL R14, R31, RZ, P5 ;  /* 0x000000ff1f0e7208 */ /* 0x000fc40002800000 */
[----:B------:R-:W-:Y:S02]  /*0b10*/  FSETP.GTU.AND P3, PT, R17, RZ, PT ;  /* 0x000000ff1100720b */ /* 0x000fe40003f6c000 */
[----:B------:R-:W-:Y:S02]  /*0b20*/  FSETP.GTU.AND P0, PT, R15, RZ, PT ;  /* 0x000000ff0f00720b */ /* 0x000fe40003f0c000 */
[----:B------:R-:W-:Y:S02]  /*0b30*/  FSETP.GTU.AND P1, PT, R32, RZ, PT ;  /* 0x000000ff2000720b */ /* 0x000fe40003f2c000 */
[----:B------:R-:W-:Y:S02]  /*0b40*/  FSETP.GEU.AND P5, PT, R7, 6, PT ;  /* 0x40c000000700780b */ /* 0x000fe40003fae000 */
[----:B------:R-:W-:Y:S02]  /*0b50*/  FSEL R13, R24, RZ, P4 ;  /* 0x000000ff180d7208 */ /* 0x000fe40002000000 */
[----:B------:R-:W-:-:S02]  /*0b60*/  FSETP.GTU.AND P2, PT, R20, RZ, PT ;  /* 0x000000ff1400720b */ /* 0x000fc40003f4c000 */
[----:B------:R-:W-:Y:S02]  /*0b70*/  FSETP.GEU.AND P4, PT, R6, 6, PT ;  /* 0x40c000000600780b */ /* 0x000fe40003f8e000 */
[----:B------:R-:W-:Y:S02]  /*0b80*/  LOP3.LUT R30, R9, 0x3fc, RZ, 0xc0, !PT ;  /* 0x000003fc091e7812 */ /* 0x000fe400078ec0ff */
[----:B------:R-:W-:Y:S02]  /*0b90*/  FSEL R11, R11, RZ, P6 ;  /* 0x000000ff0b0b7208 */ /* 0x000fe40003000000 */
[----:B------:R-:W-:Y:S02]  /*0ba0*/  FSETP.GTU.AND P6, PT, R12, RZ, PT ;  /* 0x000000ff0c00720b */ /* 0x000fe40003fcc000 */
[----:B------:R-:W-:Y:S02]  /*0bb0*/  FSEL R9, R17, RZ, P3 ;  /* 0x000000ff11097208 */ /* 0x000fe40001800000 */
[----:B------:R-:W-:-:S02]  /*0bc0*/  FSEL R15, R15, RZ, P0 ;  /* 0x000000ff0f0f7208 */ /* 0x000fc40000000000 */
[----:B------:R-:W-:Y:S02]  /*0bd0*/  FSEL R19, R32, RZ, P1 ;  /* 0x000000ff20137208 */ /* 0x000fe40000800000 */
[----:B------:R-:W-:Y:S01]  /*0be0*/  FSETP.GTU.AND P3, PT, R25, RZ, PT ;  /* 0x000000ff1900720b */ /* 0x000fe20003f6c000 */
[----:B------:R-:W-:Y:S01]  /*0bf0*/  VIADD R22, R21, UR5 ;  /* 0x0000000515167c36 */ /* 0x000fe20008000000 */
[----:B------:R-:W-:Y:S01]  /*0c00*/  FSETP.GTU.AND P0, PT, R16, RZ, PT ;  /* 0x000000ff1000720b */ /* 0x000fe20003f0c000 */
[----:B------:R-:W1:Y:S01]  /*0c10*/  LDC.64 R32, c[0x0][0x238] ;  /* 0x00008e00ff207b82 */ /* 0x000e620000000a00 */
[----:B------:R-:W-:Y:S02]  /*0c20*/  FSETP.GEU.AND P1, PT, R5, 6, PT ;  /* 0x40c000000500780b */ /* 0x000fe40003f2e000 */
[----:B------:R-:W-:Y:S02]  /*0c30*/  FSEL R17, R20, RZ, P2 ;  /* 0x000000ff14117208 */ /* 0x000fe40001000000 */
[----:B------:R-:W-:-:S02]  /*0c40*/  FSETP.GEU.AND P2, PT, R4, 6, PT ;  /* 0x40c000000400780b */ /* 0x000fc40003f4e000 */
[----:B------:R-:W-:Y:S02]  /*0c50*/  FSEL R12, R12, RZ, P6 ;  /* 0x000000ff0c0c7208 */ /* 0x000fe40003000000 */
[----:B------:R-:W-:Y:S02]  /*0c60*/  FSEL R18, R25, RZ, P3 ;  /* 0x000000ff19127208 */ /* 0x000fe40001800000 */
[----:B------:R-:W-:Y:S02]  /*0c70*/  FSETP.NAN.AND P6, PT, R7, R7, PT ;  /* 0x000000070700720b */ /* 0x000fe40003fc8000 */
[----:B------:R-:W-:Y:S02]  /*0c80*/  FSEL R16, R16, RZ, P0 ;  /* 0x000000ff10107208 */ /* 0x000fe40000000000 */
[----:B------:R-:W-:Y:S02]  /*0c90*/  FSETP.NAN.AND P3, PT, R6, R6, PT ;  /* 0x000000060600720b */ /* 0x000fe40003f68000 */
[----:B------:R-:W-:-:S02]  /*0ca0*/  FSETP.GEU.AND P0, PT, R11, 6, PT ;  /* 0x40c000000b00780b */ /* 0x000fc40003f0e000 */
[----:B------:R-:W-:Y:S02]  /*0cb0*/  @P5 FSEL R7, R7, 6, P6 ;  /* 0x40c0000007075808 */ /* 0x000fe40003000000 */
[----:B------:R-:W-:Y:S02]  /*0cc0*/  FSETP.NAN.AND P6, PT, R5, R5, PT ;  /* 0x000000050500720b */ /* 0x000fe40003fc8000 */
[----:B------:R-:W-:Y:S02]  /*0cd0*/  @P4 FSEL R6, R6, 6, P3 ;  /* 0x40c0000006064808 */ /* 0x000fe40001800000 */
[----:B------:R-:W-:Y:S02]  /*0ce0*/  FSETP.GEU.AND P5, PT, R10, 6, PT ;  /* 0x40c000000a00780b */ /* 0x000fe40003fae000 */
[----:B------:R-:W-:Y:S02]  /*0cf0*/  FSETP.NAN.AND P4, PT, R4, R4, PT ;  /* 0x000000040400720b */ /* 0x000fe40003f88000 */
[----:B------:R-:W-:-:S02]  /*0d00*/  FSETP.GEU.AND P3, PT, R9, 6, PT ;  /* 0x40c000000900780b */ /* 0x000fc40003f6e000 */
[----:B------:R-:W-:Y:S02]  /*0d10*/  @P1 FSEL R5, R5, 6, P6 ;  /* 0x40c0000005051808 */ /* 0x000fe40003000000 */
[----:B------:R-:W-:Y:S02]  /*0d20*/  FSETP.NAN.AND P6, PT, R11, R11, PT ;  /* 0x0000000b0b00720b */ /* 0x000fe40003fc8000 */
[----:B------:R-:W-:Y:S02]  /*0d30*/  @P2 FSEL R4, R4, 6, P4 ;  /* 0x40c0000004042808 */ /* 0x000fe40002000000 */
[----:B------:R-:W-:Y:S02]  /*0d40*/  FSETP.GEU.AND P1, PT, R8, 6, PT ;  /* 0x40c000000800780b */ /* 0x000fe40003f2e000 */
[----:B------:R-:W-:Y:S02]  /*0d50*/  FSETP.GEU.AND P2, PT, R15, 6, PT ;  /* 0x40c000000f00780b */ /* 0x000fe40003f4e000 */
[----:B------:R-:W-:-:S02]  /*0d60*/  @P0 FSEL R11, R11, 6, P6 ;  /* 0x40c000000b0b0808 */ /* 0x000fc40003000000 */
[----:B------:R-:W-:Y:S02]  /*0d70*/  FSETP.NAN.AND P4, PT, R10, R10, PT ;  /* 0x0000000a0a00720b */ /* 0x000fe40003f88000 */
[C---:B------:R-:W-:Y:S02]  /*0d80*/  FSETP.NAN.AND P6, PT, R9.reuse, R9, PT ;  /* 0x000000090900720b */ /* 0x040fe40003fc8000 */
[----:B------:R-:W-:Y:S02]  /*0d90*/  FSETP.GEU.AND P0, PT, R14, 6, PT ;  /* 0x40c000000e00780b */ /* 0x000fe40003f0e000 */
[----:B------:R-:W-:Y:S02]  /*0da0*/  @P5 FSEL R10, R10, 6, P4 ;  /* 0x40c000000a0a5808 */ /* 0x000fe40002000000 */
[----:B------:R-:W-:Y:S02]  /*0db0*/  @P3 FSEL R9, R9, 6, P6 ;  /* 0x40c0000009093808 */ /* 0x000fe40003000000 */
[----:B------:R-:W-:-:S02]  /*0dc0*/  FSETP.NAN.AND P5, PT, R8, R8, PT ;  /* 0x000000080800720b */ /* 0x000fc40003fa8000 */
[----:B------:R-:W-:Y:S02]  /*0dd0*/  FSETP.GEU.AND P4, PT, R13, 6, PT ;  /* 0x40c000000d00780b */ /* 0x000fe40003f8e000 */
[C---:B------:R-:W-:Y:S02]  /*0de0*/  FSETP.NAN.AND P6, PT, R15.reuse, R15, PT ;  /* 0x0000000f0f00720b */ /* 0x040fe40003fc8000 */
[----:B------:R-:W-:Y:S02]  /*0df0*/  @P1 FSEL R8, R8, 6, P5 ;  /* 0x40c0000008081808 */ /* 0x000fe40002800000 */
[----:B------:R-:W-:Y:S02]  /*0e00*/  @P2 FSEL R15, R15, 6, P6 ;  /* 0x40c000000f0f2808 */ /* 0x000fe40003000000 */
[----:B------:R-:W-:Y:S02]  /*0e10*/  FSETP.NAN.AND P3, PT, R14, R14, PT ;  /* 0x0000000e0e00720b */ /* 0x000fe40003f68000 */
[----:B------:R-:W-:-:S02]  /*0e20*/  FSETP.GEU.AND P5, PT, R17, 6, PT ;  /* 0x40c000001100780b */ /* 0x000fc40003fae000 */
[----:B------:R-:W-:Y:S02]  /*0e30*/  FSETP.GEU.AND P6, PT, R16, 6, PT ;  /* 0x40c000001000780b */ /* 0x000fe40003fce000 */
[----:B------:R-:W-:Y:S02]  /*0e40*/  FSETP.NAN.AND P1, PT, R13, R13, PT ;  /* 0x0000000d0d00720b */ /* 0x000fe40003f28000 */
[----:B------:R-:W-:Y:S02]  /*0e50*/  @P0 FSEL R14, R14, 6, P3 ;  /* 0x40c000000e0e0808 */ /* 0x000fe40001800000 */
[----:B------:R-:W-:Y:S02]  /*0e60*/  FSETP.GEU.AND P2, PT, R12, 6, PT ;  /* 0x40c000000c00780b */ /* 0x000fe40003f4e000 */
[----:B------:R-:W-:Y:S02]  /*0e70*/  FSETP.GEU.AND P0, PT, R18, 6, PT ;  /* 0x40c000001200780b */ /* 0x000fe40003f0e000 */
[----:B------:R-:W-:-:S02]  /*0e80*/  FSETP.GEU.AND P3, PT, R19, 6, PT ;  /* 0x40c000001300780b */ /* 0x000fc40003f6e000 */
[----:B------:R-:W-:Y:S02]  /*0e90*/  @P4 FSEL R13, R13, 6, P1 ;  /* 0x40c000000d0d4808 */ /* 0x000fe40000800000 */
[C---:B------:R-:W-:Y:S02]  /*0ea0*/  FSETP.NAN.AND P4, PT, R17.reuse, R17, PT ;  /* 0x000000111100720b */ /* 0x040fe40003f88000 */
[C---:B------:R-:W-:Y:S02]  /*0eb0*/  FSETP.NAN.AND P1, PT, R16.reuse, R16, PT ;  /* 0x000000101000720b */ /* 0x040fe40003f28000 */
[----:B------:R-:W-:Y:S02]  /*0ec0*/  @P5 FSEL R17, R17, 6, P4 ;  /* 0x40c0000011115808 */ /* 0x000fe40002000000 */
[----:B------:R-:W-:Y:S02]  /*0ed0*/  @P6 FSEL R16, R16, 6, P1 ;  /* 0x40c0000010106808 */ /* 0x000fe40000800000 */
[----:B------:R-:W-:-:S02]  /*0ee0*/  FSETP.NAN.AND P4, PT, R19, R19, PT ;  /* 0x000000131300720b */ /* 0x000fc40003f88000 */
[----:B------:R-:W-:Y:S02]  /*0ef0*/  FSETP.NAN.AND P5, PT, R18, R18, PT ;  /* 0x000000121200720b */ /* 0x000fe40003fa8000 */
[----:B------:R-:W-:Y:S01]  /*0f00*/  FSETP.NAN.AND P1, PT, R12, R12, PT ;  /* 0x0000000c0c00720b */ /* 0x000fe20003f28000 */
[----:B------:R-:W-:Y:S01]  /*0f10*/  IMAD R22, R21, 0x4, R22 ;  /* 0x0000000415167824 */ /* 0x000fe200078e0216 */
[----:B------:R-:W-:Y:S02]  /*0f20*/  @P0 FSEL R18, R18, 6, P5 ;  /* 0x40c0000012120808 */ /* 0x000fe40002800000 */
[----:B------:R-:W-:Y:S02]  /*0f30*/  @P3 FSEL R19, R19, 6, P4 ;  /* 0x40c0000013133808 */ /* 0x000fe40002000000 */
[----:B------:R-:W-:Y:S01]  /*0f40*/  @P2 FSEL R12, R12, 6, P1 ;  /* 0x40c000000c0c2808 */ /* 0x000fe20000800000 */
[----:B------:R-:W-:Y:S04]  /*0f50*/  STS [R22], R16 ;  /* 0x0000001016007388 */ /* 0x000fe80000000800 */
[----:B------:R-:W-:Y:S04]  /*0f60*/  STS [R22+0x14], R17 ;  /* 0x0000141116007388 */ /* 0x000fe80000000800 */
        /* <DEDUP_REMOVED lines=13> */
[----:B------:R-:W-:Y:S01]  /*1040*/  STS [R22+0x48], R7 ;  /* 0x0000480716007388 */ /* 0x000fe20000000800 */
[----:B------:R-:W-:-:S04]  /*1050*/  VIADD R21, R30, UR5 ;  /* 0x000000051e157c36 */ /* 0x000fc80008000000 */
[----:B------:R-:W-:Y:S01]  /*1060*/  IMAD R30, R30, 0x4, R21 ;  /* 0x000000041e1e7824 */ /* 0x000fe200078e0215 */
[----:B------:R-:W-:Y:S01]  /*1070*/  BAR.SYNC.DEFER_BLOCKING 0x0 ;  /* 0x0000000000007b1d */ /* 0x000fe20000010000 */
[----:B------:R-:W-:-:S05]  /*1080*/  IMAD.U32 R20, RZ, RZ, UR4 ;  /* 0x00000004ff147e24 */ /* 0x000fca000f8e00ff */
[----:B------:R-:W-:Y:S01]  /*1090*/  LOP3.LUT R29, R20, 0xff, R29, 0xf8, !PT ;  /* 0x000000ff141d7812 */ /* 0x000fe200078ef81d */
[----:B------:R-:W-:Y:S04]  /*10a0*/  LDS R24, [R30] ;  /* 0x000000001e187984 */ /* 0x000fe80000000800 */
[----:B------:R-:W-:Y:S04]  /*10b0*/  LDS R25, [R30+0x4] ;  /* 0x000004001e197984 */ /* 0x000fe80000000800 */
[----:B------:R-:W-:Y:S04]  /*10c0*/  LDS R26, [R30+0x8] ;  /* 0x000008001e1a7984 */ /* 0x000fe80000000800 */
[----:B------:R-:W2:Y:S04]  /*10d0*/  LDS R27, [R30+0xc] ;  /* 0x00000c001e1b7984 */ /* 0x000ea80000000800 */
[----:B------:R-:W-:Y:S04]  /*10e0*/  LDS R20, [R30+0x1400] ;  /* 0x001400001e147984 */ /* 0x000fe80000000800 */
[----:B------:R-:W-:Y:S04]  /*10f0*/  LDS R21, [R30+0x1404] ;  /* 0x001404001e157984 */ /* 0x000fe80000000800 */
[----:B------:R-:W-:Y:S04]  /*1100*/  LDS R22, [R30+0x1408] ;  /* 0x001408001e167984 */ /* 0x000fe80000000800 */
[----:B------:R-:W3:Y:S01]  /*1110*/  LDS R23, [R30+0x140c] ;  /* 0x00140c001e177984 */ /* 0x000ee20000000800 */
[----:B------:R-:W-:Y:S01]  /*1120*/  PLOP3.LUT P0, PT, PT, PT, UP0, 0x80, 0x0 ;  /* 0x000000000000781c */ /* 0x000fe20003f0f008 */
[----:B------:R-:W-:-:S04]  /*1130*/  VIADD R29, R29, UR10 ;  /* 0x0000000a1d1d7c36 */ /* 0x000fc80008000000 */
[----:B------:R-:W-:-:S04]  /*1140*/  IMAD.SHL.U32 R29, R29, 0x4, RZ ;  /* 0x000000041d1d7824 */ /* 0x000fc800078e00ff */
[----:B-1----:R-:W-:-:S04]  /*1150*/  IMAD.WIDE R34, R29, 0x4, R32 ;  /* 0x000000041d227825 */ /* 0x002fc800078e0220 */
[----:B------:R-:W-:Y:S01]  /*1160*/  VIADD R31, R29, 0x400 ;  /* 0x000004001d1f7836 */ /* 0x000fe20000000000 */
[----:B--2---:R1:W-:Y:S01]  /*1170*/  @!P0 STG.E.128 desc[UR8][R34.64], R24 ;  /* 0x0000001822008986 */ /* 0x0043e2000c101d08 */
[----:B------:R-:W-:-:S03]  /*1180*/  PLOP3.LUT P0, PT, PT, PT, UP0, 0x80, 0x0 ;  /* 0x000000000000781c */ /* 0x000fc60003f0f008 */
[----:B------:R-:W-:Y:S04]  /*1190*/  LDS R24, [R30+0x2800] ;  /* 0x002800001e187984 */ /* 0x000fe80000000800 */
[----:B------:R-:W-:Y:S04]  /*11a0*/  LDS R25, [R30+0x2804] ;  /* 0x002804001e197984 */ /* 0x000fe80000000800 */
[----:B------:R-:W-:Y:S04]  /*11b0*/  LDS R26, [R30+0x2808] ;  /* 0x002808001e1a7984 */ /* 0x000fe80000000800 */
[----:B------:R-:W2:Y:S01]  /*11c0*/  LDS R27, [R30+0x280c] ;  /* 0x00280c001e1b7984 */ /* 0x000ea20000000800 */
[----:B-1----:R-:W-:-:S05]  /*11d0*/  IMAD.WIDE R34, R31, 0x4, R32 ;  /* 0x000000041f227825 */ /* 0x002fca00078e0220 */
[----:B---3--:R-:W-:Y:S04]  /*11e0*/  @!P0 STG.E.128 desc[UR8][R34.64], R20 ;  /* 0x0000001422008986 */ /* 0x008fe8000c101d08 */
[----:B------:R-:W-:Y:S04]  /*11f0*/  LDS R20, [R30+0x3c00] ;  /* 0x003c00001e147984 */ /* 0x000fe80000000800 */
[----:B------:R-:W-:Y:S04]  /*1200*/  LDS R21, [R30+0x3c04] ;  /* 0x003c04001e157984 */ /* 0x000fe80000000800 */
[----:B------:R-:W-:Y:S04]  /*1210*/  LDS R22, [R30+0x3c08] ;  /* 0x003c08001e167984 */ /* 0x000fe80000000800 */
[----:B------:R1:W3:Y:S01]  /*1220*/  LDS R23, [R30+0x3c0c] ;  /* 0x003c0c001e177984 */ /* 0x0002e20000000800 */
[----:B------:R-:W-:Y:S01]  /*1230*/  PLOP3.LUT P0, PT, PT, PT, UP0, 0x80, 0x0 ;  /* 0x000000000000781c */ /* 0x000fe20003f0f008 */
[----:B------:R-:W-:-:S04]  /*1240*/  VIADD R31, R29, 0x800 ;  /* 0x000008001d1f7836 */ /* 0x000fc80000000000 */
[----:B-1----:R-:W-:Y:S01]  /*1250*/  IMAD.WIDE R30, R31, 0x4, R32 ;  /* 0x000000041f1e7825 */ /* 0x002fe200078e0220 */
[----:B------:R-:W-:Y:S02]  /*1260*/  PLOP3.LUT P1, PT, PT, PT, UP0, 0x80, 0x0 ;  /* 0x000000000000781c */ /* 0x000fe40003f2f008 */
[----:B------:R-:W-:Y:S01]  /*1270*/  PLOP3.LUT P2, PT, PT, PT, UP1, 0x80, 0x0 ;  /* 0x000000000000781c */ /* 0x000fe20003f4f018 */
[----:B------:R-:W-:Y:S01]  /*1280*/  VIADD R29, R29, 0xc00 ;  /* 0x00000c001d1d7836 */ /* 0x000fe20000000000 */
[----:B------:R-:W-:-:S03]  /*1290*/  PLOP3.LUT P3, PT, PT, PT, UP2, 0x80, 0x0 ;  /* 0x000000000000781c */ /* 0x000fc60003f6f028 */
[----:B--2---:R1:W-:Y:S01]  /*12a0*/  @!P0 STG.E.128 desc[UR8][R30.64], R24 ;  /* 0x000000181e008986 */ /* 0x0043e2000c101d08 */
[----:B------:R-:W-:Y:S02]  /*12b0*/  PLOP3.LUT P0, PT, PT, PT, UP0, 0x80, 0x0 ;  /* 0x000000000000781c */ /* 0x000fe40003f0f008 */
[----:B------:R-:W-:Y:S01]  /*12c0*/  PLOP3.LUT P4, PT, PT, PT, UP3, 0x40, 0x0 ;  /* 0x000000000000781c */ /* 0x000fe20003f8e838 */
[----:B------:R-:W-:-:S04]  /*12d0*/  IMAD.WIDE R32, R29, 0x4, R32 ;  /* 0x000000041d207825 */ /* 0x000fc800078e0220 */
[----:B0-----:R-:W-:-:S04]  /*12e0*/  IMAD.WIDE R28, R28, 0x4, R36 ;  /* 0x000000041c1c7825 */ /* 0x001fc800078e0224 */
[----:B------:R-:W-:-:S04]  /*12f0*/  IMAD.WIDE R34, R3, 0x4, R36 ;  /* 0x0000000403227825 */ /* 0x000fc800078e0224 */
[--C-:B-1----:R-:W-:Y:S01]  /*1300*/  IMAD.WIDE R24, R0, 0x4, R36.reuse ;  /* 0x0000000400187825 */ /* 0x102fe200078e0224 */
[----:B---3--:R0:W-:Y:S04]  /*1310*/  @!P0 STG.E.128 desc[UR8][R32.64], R20 ;  /* 0x0000001420008986 */ /* 0x0081e8000c101d08 */
[----:B------:R0:W-:Y:S04]  /*1320*/  @!P1 STG.E.128 desc[UR8][R28.64], R16 ;  /* 0x000000101c009986 */ /* 0x0001e8000c101d08 */
[----:B------:R0:W-:Y:S01]  /*1330*/  @!P2 STG.E.128 desc[UR8][R34.64], R12 ;  /* 0x0000000c2200a986 */ /* 0x0001e2000c101d08 */
[----:B------:R-:W-:-:S03]  /*1340*/  IMAD.WIDE R2, R2, 0x4, R36 ;  /* 0x0000000402027825 */ /* 0x000fc600078e0224 */
[----:B------:R0:W-:Y:S02]  /*1350*/  @!P3 STG.E.128 desc[UR8][R24.64], R8 ;  /* 0x000000081800b986 */ /* 0x0001e4000c101d08 */
[----:B0-----:R-:W-:Y:S05]  /*1360*/  @!P4 EXIT ;  /* 0x000000000000c94d */ /* 0x001fea0003800000 */
[----:B------:R-:W-:Y:S01]  /*1370*/  STG.E.128 desc[UR8][R2.64], R4 ;  /* 0x0000000402007986 */ /* 0x000fe2000c101d08 */
[----:B------:R-:W-:Y:S05]  /*1380*/  EXIT ;  /* 0x000000000000794d */ /* 0x000fea0003800000 */
.L_x_0:
[----:B------:R-:W-:-:S00]  /*1390*/  BRA `(.L_x_0) ;  /* 0xfffffffc00fc7947 */ /* 0x000fc0000383ffff */
[----:B------:R-:W-:-:S00]  /*13a0*/  NOP ;  /* 0x0000000000007918 */ /* 0x000fc00000000000 */
        /* <DEDUP_REMOVED lines=13> */
.L_x_1:


//--------------------- .nv.global.init           --------------------------
	.section	.nv.global.init,"aw",@progbits
.nv.global.init:
	.type		_$_str,@object
	.size		_$_str,(_$_str_$_2 - _$_str)
_$_str:
        /*0000*/ 	.byte	0x5f, 0x5f, 0x43, 0x55, 0x44, 0x41, 0x5f, 0x46, 0x54, 0x5a, 0x00
	.type		_$_str_$_2,@object
	.size		_$_str_$_2,(.L_1 - _$_str_$_2)
_$_str_$_2:
        /*000b*/ 	.byte	0x5f, 0x5f, 0x43, 0x55, 0x44, 0x41, 0x5f, 0x50, 0x52, 0x45, 0x43, 0x5f, 0x53, 0x51, 0x52, 0x54
        /*001b*/ 	.byte	0x00
.L_1:


//--------------------- .nv.shared.triton_poi_fused__native_batch_norm_legit_no_training_convolution_hardtanh_27 --------------------------
	.section	.nv.shared.triton_poi_fused__native_batch_norm_legit_no_training_convolution_hardtanh_27,"aw",@nobits
	.sectionflags	@""
	.align	16
	.zero		1024


//--------------------- .nv.constant0.triton_poi_fused__native_batch_norm_legit_no_training_convolution_hardtanh_27 --------------------------
	.section	.nv.constant0.triton_poi_fused__native_batch_norm_legit_no_training_convolution_hardtanh_27,"a",@progbits
	.sectionflags	@""
	.align	4
.nv.constant0.triton_poi_fused__native_batch_norm_legit_no_training_convolution_hardtanh_27:
	.zero		592
